//
// Generated by NVIDIA NVVM Compiler
//
// Compiler Build ID: CL-36424714
// Cuda compilation tools, release 13.0, V13.0.88
// Based on NVVM 20.0.0
//

.version 9.0
.target sm_100
.address_size 64

	// .globl	_Z8helloUDAv
.extern .func  (.param .b32 func_retval0) vprintf
(
	.param .b64 vprintf_param_0,
	.param .b64 vprintf_param_1
)
;
.global .align 1 .b8 $str[22] = {72, 101, 108, 108, 111, 32, 67, 85, 68, 65, 32, 102, 114, 111, 109, 32, 71, 80, 85, 33, 10};

.visible .entry _Z8helloUDAv()
{
	.reg .b32 	%r<3>;
	.reg .b64 	%rd<3>;

	mov.u64 	%rd1, $str;
	cvta.global.u64 	%rd2, %rd1;
	{ // callseq 0, 0
	.param .b64 param0;
	st.param.b64 	[param0], %rd2;
	.param .b64 param1;
	st.param.b64 	[param1], 0;
	.param .b32 retval0;
	call.uni (retval0), 
	vprintf, 
	(
	param0, 
	param1
	);
	ld.param.b32 	%r1, [retval0];
	} // callseq 0
	ret;

}


// ===== COMPILED SASS (sm_100) =====

	.target	sm_100

	.elftype	@"ET_EXEC"


//--------------------- .note.nv.tkinfo           --------------------------
	.section	.note.nv.tkinfo,"",@"SHT_NOTE"
	.sectionflags	@"SHF_NOTE_NV_TKINFO"
	.tkinfo
        /*0018*/ 	.word	0x00000002
        /*0030*/ 	.string	""
        /*0030*/ 	.string	"ptxas"
        /*0030*/ 	.string	"Cuda compilation tools, release 13.0, V13.0.88"
        /*0030*/ 	.string	"Build cuda_13.0.r13.0/compiler.36424714_0"
        /*0030*/ 	.string	"-arch sm_100 -m 64 "



//--------------------- .note.nv.cuinfo           --------------------------
	.section	.note.nv.cuinfo,"",@"SHT_NOTE"
	.sectionflags	@"SHF_NOTE_NV_CUINFO"
        /*0018*/ 	.short	0x0002
        /*001a*/ 	.short	0x0064
        /*001c*/ 	.short	0x0082
	.zero		2


//--------------------- .nv.info                  --------------------------
	.section	.nv.info,"",@"SHT_CUDA_INFO"
	.align	4


	//----- nvinfo : EIATTR_REGCOUNT
	.align		4
        /*0000*/ 	.byte	0x04, 0x2f
        /*0002*/ 	.short	(.L_2 - .L_1)
	.align		4
.L_1:
        /*0004*/ 	.word	index@(_Z8helloUDAv)
        /*0008*/ 	.word	0x00000018


	//----- nvinfo : EIATTR_FRAME_SIZE
	.align		4
.L_2:
        /*000c*/ 	.byte	0x04, 0x11
        /*000e*/ 	.short	(.L_4 - .L_3)
	.align		4
.L_3:
        /*0010*/ 	.word	index@(_Z8helloUDAv)
        /*0014*/ 	.word	0x00000000


	//----- nvinfo : EIATTR_MIN_STACK_SIZE
	.align		4
.L_4:
        /*0018*/ 	.byte	0x04, 0x12
        /*001a*/ 	.short	(.L_6 - .L_5)
	.align		4
.L_5:
        /*001c*/ 	.word	index@(_Z8helloUDAv)
        /*0020*/ 	.word	0x00000000
.L_6:


//--------------------- .nv.compat                --------------------------
	.section	.nv.compat,"",@"SHT_CUDA_COMPAT_INFO"
	.align	4
        /*0000*/ 	.byte	0x02, 0x09, 0x00, 0x00, 0x02, 0x02, 0x01, 0x00, 0x02, 0x05, 0x05, 0x00, 0x03, 0x07, 0x01, 0x01
        /*0010*/ 	.byte	0x02, 0x03, 0x00, 0x00, 0x02, 0x06, 0x01, 0x00, 0x04, 0x0b, 0x08, 0x00, 0x09, 0x00, 0x00, 0x00
        /*0020*/ 	.byte	0x00, 0x00, 0x00, 0x00


//--------------------- .nv.info._Z8helloUDAv     --------------------------
	.section	.nv.info._Z8helloUDAv,"",@"SHT_CUDA_INFO"
	.sectionflags	@""
	.align	4


	//----- nvinfo : EIATTR_CUDA_API_VERSION
	.align		4
        /*0000*/ 	.byte	0x04, 0x37
        /*0002*/ 	.short	(.L_8 - .L_7)
.L_7:
        /*0004*/ 	.word	0x00000082


	//----- nvinfo : EIATTR_SPARSE_MMA_MASK
	.align		4
.L_8:
        /*0008*/ 	.byte	0x03, 0x50
        /*000a*/ 	.short	0x0000


	//----- nvinfo : EIATTR_MAXREG_COUNT
	.align		4
        /*000c*/ 	.byte	0x03, 0x1b
        /*000e*/ 	.short	0x00ff


	//----- nvinfo : EIATTR_EXTERNS
	.align		4
        /*0010*/ 	.byte	0x04, 0x0f
        /*0012*/ 	.short	(.L_10 - .L_9)


	//   ....[0]....
	.align		4
.L_9:
        /*0014*/ 	.word	index@(vprintf)


	//----- nvinfo : EIATTR_MERCURY_ISA_VERSION
	.align		4
.L_10:
        /*0018*/ 	.byte	0x03, 0x5f
        /*001a*/ 	.short	0x0101


	//----- nvinfo : EIATTR_VRC_CTA_INIT_COUNT
	.align		4
        /*001c*/ 	.byte	0x02, 0x4a
	.zero		1
	.zero		1


	//----- nvinfo : EIATTR_SYSCALL_OFFSETS
	.align		4
        /*0020*/ 	.byte	0x04, 0x46
        /*0022*/ 	.short	(.L_12 - .L_11)


	//   ....[0]....
.L_11:
        /*0024*/ 	.word	0x00000080


	//----- nvinfo : EIATTR_EXIT_INSTR_OFFSETS
	.align		4
.L_12:
        /*0028*/ 	.byte	0x04, 0x1c
        /*002a*/ 	.short	(.L_14 - .L_13)


	//   ....[0]....
.L_13:
        /*002c*/ 	.word	0x00000090


	//----- nvinfo : EIATTR_SW_WAR
	.align		4
.L_14:
        /*0030*/ 	.byte	0x04, 0x36
        /*0032*/ 	.short	(.L_16 - .L_15)
.L_15:
        /*0034*/ 	.word	0x00000008
.L_16:


//--------------------- .nv.callgraph             --------------------------
	.section	.nv.callgraph,"",@"SHT_CUDA_CALLGRAPH"
	.align	4
	.sectionentsize	8
	.align		4
        /*0000*/ 	.word	0x00000000
	.align		4
        /*0004*/ 	.word	0xffffffff
	.align		4
        /*0008*/ 	.word	index@(_Z8helloUDAv)
	.align		4
        /*000c*/ 	.word	index@(vprintf)
	.align		4
        /*0010*/ 	.word	0x00000000
	.align		4
        /*0014*/ 	.word	0xfffffffe
	.align		4
        /*0018*/ 	.word	0x00000000
	.align		4
        /*001c*/ 	.word	0xfffffffd
	.align		4
        /*0020*/ 	.word	0x00000000
	.align		4
        /*0024*/ 	.word	0xfffffffc


//--------------------- .nv.constant4             --------------------------
	.section	.nv.constant4,"a",@progbits
	.align	8
	.align		8
.nv.constant4:
        /*0000*/ 	.dword	vprintf
	.align		8
        /*0008*/ 	.dword	$str


//--------------------- .text._Z8helloUDAv        --------------------------
	.section	.text._Z8helloUDAv,"ax",@progbits
	.align	128
        .global         _Z8helloUDAv
        .type           _Z8helloUDAv,@function
        .size           _Z8helloUDAv,(.L_x_2 - _Z8helloUDAv)
        .other          _Z8helloUDAv,@"STO_CUDA_ENTRY STV_DEFAULT"
_Z8helloUDAv:
.text._Z8helloUDAv:
[----:B------:R-:W0:Y:S01]  /*0000*/  LDC R1, c[0x0][0x37c] ;  /* 0x0000df00ff017b82 */ /* 0x000e220000000800 */
[----:B------:R-:W-:Y:S01]  /*0010*/  MOV R0, 0x0 ;  /* 0x0000000000007802 */ /* 0x000fe20000000f00 */
[----:B------:R-:W1:Y:S01]  /*0020*/  LDCU.64 UR4, c[0x4][0x8] ;  /* 0x01000100ff0477ac */ /* 0x000e620008000a00 */
[----:B------:R-:W-:-:S05]  /*0030*/  CS2R R6, SRZ ;  /* 0x0000000000067805 */ /* 0x000fca000001ff00 */
[----:B------:R2:W3:Y:S01]  /*0040*/  LDC.64 R2, c[0x4][R0] ;  /* 0x0100000000027b82 */ /* 0x0004e20000000a00 */
[----:B-1----:R-:W-:Y:S02]  /*0050*/  IMAD.U32 R4, RZ, RZ, UR4 ;  /* 0x00000004ff047e24 */ /* 0x002fe4000f8e00ff */
[----:B--2---:R-:W-:-:S07]  /*0060*/  IMAD.U32 R5, RZ, RZ, UR5 ;  /* 0x00000005ff057e24 */ /* 0x004fce000f8e00ff */
[----:B------:R-:W-:-:S07]  /*0070*/  LEPC R20, `(.L_x_0) ;  /* 0x000000001014794e */ /* 0x000fce0000000000 */
[----:B0--3--:R-:W-:Y:S05]  /*0080*/  CALL.ABS.NOINC R2 ;  /* 0x0000000002007343 */ /* 0x009fea0003c00000 */
.L_x_0:
[----:B------:R-:W-:Y:S05]  /*0090*/  EXIT ;  /* 0x000000000000794d */ /* 0x000fea0003800000 */
.L_x_1:
[----:B------:R-:W-:-:S00]  /*00a0*/  BRA `(.L_x_1) ;  /* 0xfffffffc00fc7947 */ /* 0x000fc0000383ffff */
[----:B------:R-:W-:-:S00]  /*00b0*/  NOP ;  /* 0x0000000000007918 */ /* 0x000fc00000000000 */
        /* <DEDUP_REMOVED lines=12> */
.L_x_2:


//--------------------- .nv.global.init           --------------------------
	.section	.nv.global.init,"aw",@progbits
.nv.global.init:
	.type		$str,@object
	.size		$str,(.L_0 - $str)
$str:
        /*0000*/ 	.byte	0x48, 0x65, 0x6c, 0x6c, 0x6f, 0x20, 0x43, 0x55, 0x44, 0x41, 0x20, 0x66, 0x72, 0x6f, 0x6d, 0x20
        /*0010*/ 	.byte	0x47, 0x50, 0x55, 0x21, 0x0a, 0x00
.L_0:


//--------------------- .nv.shared.reserved.0     --------------------------
	.section	.nv.shared.reserved.0,"aw",@nobits
	.weak		__nv_reservedSMEM_offset_0_alias
	.size		__nv_reservedSMEM_offset_0_alias, 0, 64
	.other		__nv_reservedSMEM_offset_0_alias,@"STO_CUDA_RESERVED_SHARED STV_DEFAULT"
__nv_reservedSMEM_offset_0_alias:
	.zero		0
	.zero		64


//--------------------- .nv.constant0._Z8helloUDAv --------------------------
	.section	.nv.constant0._Z8helloUDAv,"a",@progbits
	.sectionflags	@""
	.align	4
.nv.constant0._Z8helloUDAv:
	.zero		896


//--------------------- SYMBOLS --------------------------

	.type		.nv.reservedSmem.offset0,@object
	.size		.nv.reservedSmem.offset0,0x4
	.type		vprintf,@function
